//
// Generated by NVIDIA NVVM Compiler
//
// Compiler Build ID: CL-36424714
// Cuda compilation tools, release 13.0, V13.0.88
// Based on NVVM 20.0.0
//

.version 9.0
.target sm_100
.address_size 64

	// .globl	_Z11computeMathPd

.visible .entry _Z11computeMathPd(
	.param .u64 .ptr .align 1 _Z11computeMathPd_param_0
)
{
	.reg .pred 	%p<2>;
	.reg .b32 	%r<5>;
	.reg .b64 	%rd<9>;

	ld.param.u64 	%rd4, [_Z11computeMathPd_param_0];
	cvta.to.global.u64 	%rd5, %rd4;
	add.s64 	%rd8, %rd5, 16;
	mov.b32 	%r4, 0;
$L__BB0_1:
	mov.b64 	%rd6, 0;
	st.global.u64 	[%rd8+-16], %rd6;
	setp.eq.s32 	%p1, %r4, 624;
	@%p1 bra 	$L__BB0_3;
	mov.b64 	%rd7, 0;
	st.global.u64 	[%rd8+-8], %rd7;
	st.global.u64 	[%rd8], %rd7;
	st.global.u64 	[%rd8+8], %rd7;
	add.s32 	%r4, %r4, 4;
	add.s64 	%rd8, %rd8, 32;
	bra.uni 	$L__BB0_1;
$L__BB0_3:
	ret;

}


// ===== COMPILED SASS (sm_100) =====

	.target	sm_100

	.elftype	@"ET_EXEC"


//--------------------- .note.nv.tkinfo           --------------------------
	.section	.note.nv.tkinfo,"",@"SHT_NOTE"
	.sectionflags	@"SHF_NOTE_NV_TKINFO"
	.tkinfo
        /*0018*/ 	.word	0x00000002
        /*0030*/ 	.string	""
        /*0030*/ 	.string	"ptxas"
        /*0030*/ 	.string	"Cuda compilation tools, release 13.0, V13.0.88"
        /*0030*/ 	.string	"Build cuda_13.0.r13.0/compiler.36424714_0"
        /*0030*/ 	.string	"-arch sm_100 -m 64 "



//--------------------- .note.nv.cuinfo           --------------------------
	.section	.note.nv.cuinfo,"",@"SHT_NOTE"
	.sectionflags	@"SHF_NOTE_NV_CUINFO"
        /*0018*/ 	.short	0x0002
        /*001a*/ 	.short	0x0064
        /*001c*/ 	.short	0x0082
	.zero		2


//--------------------- .nv.info                  --------------------------
	.section	.nv.info,"",@"SHT_CUDA_INFO"
	.align	4


	//----- nvinfo : EIATTR_REGCOUNT
	.align		4
        /*0000*/ 	.byte	0x04, 0x2f
        /*0002*/ 	.short	(.L_1 - .L_0)
	.align		4
.L_0:
        /*0004*/ 	.word	index@(_Z11computeMathPd)
        /*0008*/ 	.word	0x00000006


	//----- nvinfo : EIATTR_FRAME_SIZE
	.align		4
.L_1:
        /*000c*/ 	.byte	0x04, 0x11
        /*000e*/ 	.short	(.L_3 - .L_2)
	.align		4
.L_2:
        /*0010*/ 	.word	index@(_Z11computeMathPd)
        /*0014*/ 	.word	0x00000000


	//----- nvinfo : EIATTR_MIN_STACK_SIZE
	.align		4
.L_3:
        /*0018*/ 	.byte	0x04, 0x12
        /*001a*/ 	.short	(.L_5 - .L_4)
	.align		4
.L_4:
        /*001c*/ 	.word	index@(_Z11computeMathPd)
        /*0020*/ 	.word	0x00000000
.L_5:


//--------------------- .nv.compat                --------------------------
	.section	.nv.compat,"",@"SHT_CUDA_COMPAT_INFO"
	.align	4
        /*0000*/ 	.byte	0x02, 0x09, 0x00, 0x00, 0x02, 0x02, 0x01, 0x00, 0x02, 0x05, 0x05, 0x00, 0x03, 0x07, 0x01, 0x01
        /*0010*/ 	.byte	0x02, 0x03, 0x00, 0x00, 0x02, 0x06, 0x01, 0x00, 0x04, 0x0b, 0x08, 0x00, 0x09, 0x00, 0x00, 0x00
        /*0020*/ 	.byte	0x00, 0x00, 0x00, 0x00


//--------------------- .nv.info._Z11computeMathPd --------------------------
	.section	.nv.info._Z11computeMathPd,"",@"SHT_CUDA_INFO"
	.sectionflags	@""
	.align	4


	//----- nvinfo : EIATTR_CUDA_API_VERSION
	.align		4
        /*0000*/ 	.byte	0x04, 0x37
        /*0002*/ 	.short	(.L_7 - .L_6)
.L_6:
        /*0004*/ 	.word	0x00000082


	//----- nvinfo : EIATTR_KPARAM_INFO
	.align		4
.L_7:
        /*0008*/ 	.byte	0x04, 0x17
        /*000a*/ 	.short	(.L_9 - .L_8)
.L_8:
        /*000c*/ 	.word	0x00000000
        /*0010*/ 	.short	0x0000
        /*0012*/ 	.short	0x0000
        /*0014*/ 	.byte	0x00, 0xf5, 0x21, 0x00


	//----- nvinfo : EIATTR_SPARSE_MMA_MASK
	.align		4
.L_9:
        /*0018*/ 	.byte	0x03, 0x50
        /*001a*/ 	.short	0x0000


	//----- nvinfo : EIATTR_MAXREG_COUNT
	.align		4
        /*001c*/ 	.byte	0x03, 0x1b
        /*001e*/ 	.short	0x00ff


	//----- nvinfo : EIATTR_MERCURY_ISA_VERSION
	.align		4
        /*0020*/ 	.byte	0x03, 0x5f
        /*0022*/ 	.short	0x0101


	//----- nvinfo : EIATTR_VRC_CTA_INIT_COUNT
	.align		4
        /*0024*/ 	.byte	0x02, 0x4a
	.zero		1
	.zero		1


	//----- nvinfo : EIATTR_EXIT_INSTR_OFFSETS
	.align		4
        /*0028*/ 	.byte	0x04, 0x1c
        /*002a*/ 	.short	(.L_11 - .L_10)


	//   ....[0]....
.L_10:
        /*002c*/ 	.word	0x00003e70


	//----- nvinfo : EIATTR_CBANK_PARAM_SIZE
	.align		4
.L_11:
        /*0030*/ 	.byte	0x03, 0x19
        /*0032*/ 	.short	0x0008


	//----- nvinfo : EIATTR_PARAM_CBANK
	.align		4
        /*0034*/ 	.byte	0x04, 0x0a
        /*0036*/ 	.short	(.L_13 - .L_12)
	.align		4
.L_12:
        /*0038*/ 	.word	index@(.nv.constant0._Z11computeMathPd)
        /*003c*/ 	.short	0x0380
        /*003e*/ 	.short	0x0008


	//----- nvinfo : EIATTR_SW_WAR
	.align		4
.L_13:
        /*0040*/ 	.byte	0x04, 0x36
        /*0042*/ 	.short	(.L_15 - .L_14)
.L_14:
        /*0044*/ 	.word	0x00000008
.L_15:


//--------------------- .nv.callgraph             --------------------------
	.section	.nv.callgraph,"",@"SHT_CUDA_CALLGRAPH"
	.align	4
	.sectionentsize	8
	.align		4
        /*0000*/ 	.word	0x00000000
	.align		4
        /*0004*/ 	.word	0xffffffff
	.align		4
        /*0008*/ 	.word	0x00000000
	.align		4
        /*000c*/ 	.word	0xfffffffe
	.align		4
        /*0010*/ 	.word	0x00000000
	.align		4
        /*0014*/ 	.word	0xfffffffd
	.align		4
        /*0018*/ 	.word	0x00000000
	.align		4
        /*001c*/ 	.word	0xfffffffc


//--------------------- .text._Z11computeMathPd   --------------------------
	.section	.text._Z11computeMathPd,"ax",@progbits
	.align	128
        .global         _Z11computeMathPd
        .type           _Z11computeMathPd,@function
        .size           _Z11computeMathPd,(.L_x_1 - _Z11computeMathPd)
        .other          _Z11computeMathPd,@"STO_CUDA_ENTRY STV_DEFAULT"
_Z11computeMathPd:
.text._Z11computeMathPd:
[----:B------:R-:W-:Y:S08]  /*0000*/  LDC R1, c[0x0][0x37c] ;  /* 0x0000df00ff017b82 */ /* 0x000ff00000000800 */
[----:B------:R-:W0:Y:S01]  /*0010*/  LDC.64 R2, c[0x0][0x380] ;  /* 0x0000e000ff027b82 */ /* 0x000e220000000a00 */
[----:B------:R-:W0:Y:S02]  /*0020*/  LDCU.64 UR4, c[0x0][0x358] ;  /* 0x00006b00ff0477ac */ /* 0x000e240008000a00 */
[----:B0-----:R-:W-:Y:S04]  /*0030*/  STG.E.64 desc[UR4][R2.64], RZ ;  /* 0x000000ff02007986 */ /* 0x001fe8000c101b04 */
[----:B------:R-:W-:Y:S04]  /*0040*/  STG.E.64 desc[UR4][R2.64+0x8], RZ ;  /* 0x000008ff02007986 */ /* 0x000fe8000c101b04 */
        /* <DEDUP_REMOVED lines=251> */
[----:B------:R0:W-:Y:S02]  /*1000*/  STG.E.64 desc[UR4][R2.64+0x7e8], RZ ;  /* 0x0007e8ff02007986 */ /* 0x0001e4000c101b04 */
[----:B0-----:R-:W0:Y:S02]  /*1010*/  LDC.64 R2, c[0x0][0x380] ;  /* 0x0000e000ff027b82 */ /* 0x001e240000000a00 */
[----:B0-----:R0:W-:Y:S06]  /*1020*/  STG.E.64 desc[UR4][R2.64+0x7f0], RZ ;  /* 0x0007f0ff02007986 */ /* 0x0011ec000c101b04 */
        /* <DEDUP_REMOVED lines=739> */
[----:B0-----:R-:W-:Y:S01]  /*3e60*/  STG.E.64 desc[UR4][R2.64+0x1380], RZ ;  /* 0x001380ff02007986 */ /* 0x001fe2000c101b04 */
[----:B------:R-:W-:Y:S05]  /*3e70*/  EXIT ;  /* 0x000000000000794d */ /* 0x000fea0003800000 */
.L_x_0:
[----:B------:R-:W-:-:S00]  /*3e80*/  BRA `(.L_x_0) ;  /* 0xfffffffc00fc7947 */ /* 0x000fc0000383ffff */
[----:B------:R-:W-:-:S00]  /*3e90*/  NOP ;  /* 0x0000000000007918 */ /* 0x000fc00000000000 */
        /* <DEDUP_REMOVED lines=14> */
.L_x_1:


//--------------------- .nv.shared.reserved.0     --------------------------
	.section	.nv.shared.reserved.0,"aw",@nobits
	.weak		__nv_reservedSMEM_offset_0_alias
	.size		__nv_reservedSMEM_offset_0_alias, 0, 64
	.other		__nv_reservedSMEM_offset_0_alias,@"STO_CUDA_RESERVED_SHARED STV_DEFAULT"
__nv_reservedSMEM_offset_0_alias:
	.zero		0
	.zero		64


//--------------------- .nv.constant0._Z11computeMathPd --------------------------
	.section	.nv.constant0._Z11computeMathPd,"a",@progbits
	.sectionflags	@""
	.align	4
.nv.constant0._Z11computeMathPd:
	.zero		904


//--------------------- SYMBOLS --------------------------

	.type		.nv.reservedSmem.offset0,@object
	.size		.nv.reservedSmem.offset0,0x4
